	.headerflags	@"EF_CUDA_TEXMODE_UNIFIED EF_CUDA_64BIT_ADDRESS EF_CUDA_ACCELERATORS EF_CUDA_SM90 EF_CUDA_VIRTUAL_SM(EF_CUDA_SM90)"
	.elftype	@"ET_EXEC"


//--------------------- .nv.info                  --------------------------
	.section	.nv.info,"",@"SHT_CUDA_INFO"
	.align	4


	//----- nvinfo : EIATTR_REGCOUNT
	.align		4
        /*0000*/ 	.byte	0x04, 0x2f
        /*0002*/ 	.short	(.L_2 - .L_1)
	.align		4
.L_1:
        /*0004*/ 	.word	index@(triton_per_fused_add_mul_pow_rsqrt_sum_2)
        /*0008*/ 	.word	0x00000019


	//----- nvinfo : EIATTR_MIN_STACK_SIZE
	.align		4
.L_2:
        /*000c*/ 	.byte	0x04, 0x12
        /*000e*/ 	.short	(.L_4 - .L_3)
	.align		4
.L_3:
        /*0010*/ 	.word	index@(triton_per_fused_add_mul_pow_rsqrt_sum_2)
        /*0014*/ 	.word	0x00000000


	//----- nvinfo : EIATTR_FRAME_SIZE
	.align		4
.L_4:
        /*0018*/ 	.byte	0x04, 0x11
        /*001a*/ 	.short	(.L_6 - .L_5)
	.align		4
.L_5:
        /*001c*/ 	.word	index@(triton_per_fused_add_mul_pow_rsqrt_sum_2)
        /*0020*/ 	.word	0x00000000


	//----- nvinfo : EIATTR_MIN_STACK_SIZE
	.align		4
.L_6:
        /*0024*/ 	.byte	0x04, 0x12
        /*0026*/ 	.short	(.L_8 - .L_7)
	.align		4
.L_7:
        /*0028*/ 	.word	index@(triton_per_fused_add_mul_pow_rsqrt_sum_2)
        /*002c*/ 	.word	0x00000000
.L_8:


//--------------------- .nv.info.triton_per_fused_add_mul_pow_rsqrt_sum_2 --------------------------
	.section	.nv.info.triton_per_fused_add_mul_pow_rsqrt_sum_2,"",@"SHT_CUDA_INFO"
	.sectionflags	@""
	.align	4


	//----- nvinfo : EIATTR_CUDA_API_VERSION
	.align		4
        /*0000*/ 	.byte	0x04, 0x37
        /*0002*/ 	.short	(.L_10 - .L_9)
.L_9:
        /*0004*/ 	.word	0x0000007c


	//----- nvinfo : EIATTR_KPARAM_INFO
	.align		4
.L_10:
        /*0008*/ 	.byte	0x04, 0x17
        /*000a*/ 	.short	(.L_12 - .L_11)
.L_11:
        /*000c*/ 	.word	0x00000000
        /*0010*/ 	.short	0x0005
        /*0012*/ 	.short	0x0024
        /*0014*/ 	.byte	0x00, 0xf0, 0x11, 0x00


	//----- nvinfo : EIATTR_KPARAM_INFO
	.align		4
.L_12:
        /*0018*/ 	.byte	0x04, 0x17
        /*001a*/ 	.short	(.L_14 - .L_13)
.L_13:
        /*001c*/ 	.word	0x00000000
        /*0020*/ 	.short	0x0004
        /*0022*/ 	.short	0x0020
        /*0024*/ 	.byte	0x00, 0xf0, 0x11, 0x00


	//----- nvinfo : EIATTR_KPARAM_INFO
	.align		4
.L_14:
        /*0028*/ 	.byte	0x04, 0x17
        /*002a*/ 	.short	(.L_16 - .L_15)
.L_15:
        /*002c*/ 	.word	0x00000000
        /*0030*/ 	.short	0x0003
        /*0032*/ 	.short	0x0018
        /*0034*/ 	.byte	0x00, 0xf4, 0x21, 0x00


	//----- nvinfo : EIATTR_KPARAM_INFO
	.align		4
.L_16:
        /*0038*/ 	.byte	0x04, 0x17
        /*003a*/ 	.short	(.L_18 - .L_17)
.L_17:
        /*003c*/ 	.word	0x00000000
        /*0040*/ 	.short	0x0002
        /*0042*/ 	.short	0x0010
        /*0044*/ 	.byte	0x00, 0xf4, 0x21, 0x00


	//----- nvinfo : EIATTR_KPARAM_INFO
	.align		4
.L_18:
        /*0048*/ 	.byte	0x04, 0x17
        /*004a*/ 	.short	(.L_20 - .L_19)
.L_19:
        /*004c*/ 	.word	0x00000000
        /*0050*/ 	.short	0x0001
        /*0052*/ 	.short	0x0008
        /*0054*/ 	.byte	0x00, 0xf4, 0x21, 0x00


	//----- nvinfo : EIATTR_KPARAM_INFO
	.align		4
.L_20:
        /*0058*/ 	.byte	0x04, 0x17
        /*005a*/ 	.short	(.L_22 - .L_21)
.L_21:
        /*005c*/ 	.word	0x00000000
        /*0060*/ 	.short	0x0000
        /*0062*/ 	.short	0x0000
        /*0064*/ 	.byte	0x00, 0xf4, 0x21, 0x00


	//----- nvinfo : EIATTR_SPARSE_MMA_MASK
	.align		4
.L_22:
        /*0068*/ 	.byte	0x03, 0x50
        /*006a*/ 	.short	0x0000


	//----- nvinfo : EIATTR_MAXREG_COUNT
	.align		4
        /*006c*/ 	.byte	0x03, 0x1b
        /*006e*/ 	.short	0x00ff


	//----- nvinfo : EIATTR_COOP_GROUP_MASK_REGIDS
	.align		4
        /*0070*/ 	.byte	0x04, 0x29
        /*0072*/ 	.short	(.L_24 - .L_23)


	//   ....[0]....
.L_23:
        /*0074*/ 	.word	0xffffffff


	//   ....[1]....
        /*0078*/ 	.word	0xffffffff


	//   ....[2]....
        /*007c*/ 	.word	0xffffffff


	//   ....[3]....
        /*0080*/ 	.word	0xffffffff


	//----- nvinfo : EIATTR_COOP_GROUP_INSTR_OFFSETS
	.align		4
.L_24:
        /*0084*/ 	.byte	0x04, 0x28
        /*0086*/ 	.short	(.L_26 - .L_25)


	//   ....[0]....
.L_25:
        /*0088*/ 	.word	0x000006c0


	//   ....[1]....
        /*008c*/ 	.word	0x000006f0


	//   ....[2]....
        /*0090*/ 	.word	0x000007a0


	//   ....[3]....
        /*0094*/ 	.word	0x000007c0


	//----- nvinfo : EIATTR_EXIT_INSTR_OFFSETS
	.align		4
.L_26:
        /*0098*/ 	.byte	0x04, 0x1c
        /*009a*/ 	.short	(.L_28 - .L_27)


	//   ....[0]....
.L_27:
        /*009c*/ 	.word	0x000009c0


	//   ....[1]....
        /*00a0*/ 	.word	0x00000a20


	//----- nvinfo : EIATTR_REQNTID
	.align		4
.L_28:
        /*00a4*/ 	.byte	0x04, 0x10
        /*00a6*/ 	.short	(.L_30 - .L_29)
.L_29:
        /*00a8*/ 	.word	0x00000080
        /*00ac*/ 	.word	0x00000001
        /*00b0*/ 	.word	0x00000001


	//----- nvinfo : EIATTR_CBANK_PARAM_SIZE
	.align		4
.L_30:
        /*00b4*/ 	.byte	0x03, 0x19
        /*00b6*/ 	.short	0x0028


	//----- nvinfo : EIATTR_PARAM_CBANK
	.align		4
        /*00b8*/ 	.byte	0x04, 0x0a
        /*00ba*/ 	.short	(.L_32 - .L_31)
	.align		4
.L_31:
        /*00bc*/ 	.word	index@(.nv.constant0.triton_per_fused_add_mul_pow_rsqrt_sum_2)
        /*00c0*/ 	.short	0x0210
        /*00c2*/ 	.short	0x0028


	//----- nvinfo : EIATTR_SW_WAR
	.align		4
.L_32:
        /*00c4*/ 	.byte	0x04, 0x36
        /*00c6*/ 	.short	(.L_34 - .L_33)
.L_33:
        /*00c8*/ 	.word	0x00000008
.L_34:


//--------------------- .nv.callgraph             --------------------------
	.section	.nv.callgraph,"",@"SHT_CUDA_CALLGRAPH"
	.align	4
	.sectionentsize	8
	.align		4
        /*0000*/ 	.word	0x00000000
	.align		4
        /*0004*/ 	.word	0xffffffff
	.align		4
        /*0008*/ 	.word	0x00000000
	.align		4
        /*000c*/ 	.word	0xfffffffe
	.align		4
        /*0010*/ 	.word	0x00000000
	.align		4
        /*0014*/ 	.word	0xfffffffd
	.align		4
        /*0018*/ 	.word	0x00000000
	.align		4
        /*001c*/ 	.word	0xfffffffc


//--------------------- .nv.constant4             --------------------------
	.section	.nv.constant4,"a",@progbits
	.align	8
	.align		8
.nv.constant4:
        /*0000*/ 	.dword	_$_str


//--------------------- .text.triton_per_fused_add_mul_pow_rsqrt_sum_2 --------------------------
	.section	.text.triton_per_fused_add_mul_pow_rsqrt_sum_2,"ax",@progbits
	.sectionflags	@"SHF_BARRIERS=1"
	.align	128
        .global         triton_per_fused_add_mul_pow_rsqrt_sum_2
        .type           triton_per_fused_add_mul_pow_rsqrt_sum_2,@function
        .size           triton_per_fused_add_mul_pow_rsqrt_sum_2,(.L_x_1 - triton_per_fused_add_mul_pow_rsqrt_sum_2)
        .other          triton_per_fused_add_mul_pow_rsqrt_sum_2,@"STO_CUDA_ENTRY STV_DEFAULT"
triton_per_fused_add_mul_pow_rsqrt_sum_2:
.text.triton_per_fused_add_mul_pow_rsqrt_sum_2:
[----:B------:R-:W0:Y:S01]  /*0000*/  LDC R1, c[0x0][0x28] ;  /* 0x00000a00ff017b82 */ /* 0x000e220000000800 */
[----:B------:R-:W1:Y:S07]  /*0010*/  S2R R2, SR_TID.X ;  /* 0x0000000000027919 */ /* 0x000e6e0000002100 */
[----:B------:R-:W2:Y:S01]  /*0020*/  LDC.64 R6, c[0x0][0x218] ;  /* 0x00008600ff067b82 */ /* 0x000ea20000000a00 */
[----:B------:R-:W-:Y:S01]  /*0030*/  ULDC.64 UR6, c[0x0][0x208] ;  /* 0x0000820000067ab9 */ /* 0x000fe20000000a00 */
[----:B------:R-:W3:Y:S06]  /*0040*/  S2R R0, SR_CTAID.X ;  /* 0x0000000000007919 */ /* 0x000eec0000002500 */
[----:B------:R-:W4:Y:S01]  /*0050*/  LDC.64 R18, c[0x0][0x220] ;  /* 0x00008800ff127b82 */ /* 0x000f220000000a00 */
[----:B-1----:R-:W-:Y:S01]  /*0060*/  SHF.R.U32.HI R11, RZ, 0x4, R2 ;  /* 0x00000004ff0b7819 */ /* 0x002fe20000011602 */
[----:B------:R-:W-:-:S02]  /*0070*/  IMAD.SHL.U32 R9, R2, 0x4, RZ ;  /* 0x0000000402097824 */ /* 0x000fc400078e00ff */
[----:B---3--:R-:W-:Y:S01]  /*0080*/  IMAD.SHL.U32 R10, R0, 0x8, RZ ;  /* 0x00000008000a7824 */ /* 0x008fe200078e00ff */
[----:B------:R-:W-:Y:S02]  /*0090*/  SHF.R.S32.HI R13, RZ, 0x1c, R0 ;  /* 0x0000001cff0d7819 */ /* 0x000fe40000011400 */
[----:B------:R-:W-:Y:S02]  /*00a0*/  SGXT.U32 R11, R11, 0x3 ;  /* 0x000000030b0b781a */ /* 0x000fe40000000000 */
[----:B------:R-:W-:Y:S02]  /*00b0*/  SGXT R13, R13, 0x1 ;  /* 0x000000010d0d781a */ /* 0x000fe40000000200 */
[----:B------:R-:W-:-:S04]  /*00c0*/  LOP3.LUT R0, R10, R11, RZ, 0xfc, !PT ;  /* 0x0000000b0a007212 */ /* 0x000fc800078efcff */
[----:B------:R-:W-:Y:S02]  /*00d0*/  LEA.HI R3, R13, R0, RZ, 0x2 ;  /* 0x000000000d037211 */ /* 0x000fe400078f10ff */
[----:B------:R-:W-:Y:S02]  /*00e0*/  ISETP.GE.AND P1, PT, R0, 0x10, PT ;  /* 0x000000100000780c */ /* 0x000fe40003f26270 */
[----:B------:R-:W-:Y:S02]  /*00f0*/  LOP3.LUT R5, R3, 0x3fffffc, RZ, 0xc0, !PT ;  /* 0x03fffffc03057812 */ /* 0x000fe400078ec0ff */
[----:B------:R-:W-:-:S03]  /*0100*/  LOP3.LUT R3, R9, 0x3c, RZ, 0xc0, !PT ;  /* 0x0000003c09037812 */ /* 0x000fc600078ec0ff */
[----:B------:R-:W-:-:S04]  /*0110*/  IMAD.IADD R4, R0, 0x1, -R5 ;  /* 0x0000000100047824 */ /* 0x000fc800078e0a05 */
[----:B------:R-:W-:Y:S01]  /*0120*/  IMAD R17, R4, 0x40, R3 ;  /* 0x0000004004117824 */ /* 0x000fe200078e0203 */
[----:B------:R-:W-:-:S03]  /*0130*/  CS2R R4, SRZ ;  /* 0x0000000000047805 */ /* 0x000fc6000001ff00 */
[----:B--2---:R-:W-:Y:S01]  /*0140*/  IMAD.WIDE R16, R17, 0x4, R6 ;  /* 0x0000000411107825 */ /* 0x004fe200078e0206 */
[----:B------:R-:W-:-:S06]  /*0150*/  CS2R R6, SRZ ;  /* 0x0000000000067805 */ /* 0x000fcc000001ff00 */
[----:B------:R1:W2:Y:S01]  /*0160*/  @!P1 LDG.E.EL.128 R4, desc[UR6][R16.64] ;  /* 0x0000000610049981 */ /* 0x0002a2000c2e1d00 */
[----:B------:R-:W-:Y:S02]  /*0170*/  LOP3.LUT R10, R10, 0x7, R2, 0xf8, !PT ;  /* 0x000000070a0a7812 */ /* 0x000fe400078ef802 */
[----:B------:R-:W-:Y:S02]  /*0180*/  CS2R R14, SRZ ;  /* 0x00000000000e7805 */ /* 0x000fe4000001ff00 */
[----:B------:R-:W-:Y:S02]  /*0190*/  LEA.HI R13, R13, R10, RZ, 0x2 ;  /* 0x0000000a0d0d7211 */ /* 0x000fe400078f10ff */
[----:B------:R-:W-:Y:S02]  /*01a0*/  ISETP.GE.AND P0, PT, R10, 0x10, PT ;  /* 0x000000100a00780c */ /* 0x000fe40003f06270 */
[----:B------:R-:W-:-:S05]  /*01b0*/  LOP3.LUT R13, R13, 0xfffffffc, RZ, 0xc0, !PT ;  /* 0xfffffffc0d0d7812 */ /* 0x000fca00078ec0ff */
[----:B----4-:R-:W-:Y:S01]  /*01c0*/  IMAD.WIDE R18, R13, 0x4, R18 ;  /* 0x000000040d127825 */ /* 0x010fe200078e0212 */
[----:B------:R-:W-:-:S05]  /*01d0*/  CS2R R12, SRZ ;  /* 0x00000000000c7805 */ /* 0x000fca000001ff00 */
[----:B------:R-:W3:Y:S04]  /*01e0*/  @!P0 LDG.E.EL R14, desc[UR6][R18.64+0x4] ;  /* 0x00000406120e8981 */ /* 0x000ee8000c2e1900 */
[----:B------:R-:W4:Y:S04]  /*01f0*/  @!P0 LDG.E.EL R15, desc[UR6][R18.64] ;  /* 0x00000006120f8981 */ /* 0x000f28000c2e1900 */
[----:B------:R-:W5:Y:S04]  /*0200*/  @!P0 LDG.E.EL R13, desc[UR6][R18.64+0x8] ;  /* 0x00000806120d8981 */ /* 0x000f68000c2e1900 */
[----:B------:R1:W3:Y:S01]  /*0210*/  @!P0 LDG.E.EL R12, desc[UR6][R18.64+0xc] ;  /* 0x00000c06120c8981 */ /* 0x0002e2000c2e1900 */
[----:B------:R-:W1:Y:S02]  /*0220*/  S2UR UR5, SR_CgaCtaId ;  /* 0x00000000000579c3 */ /* 0x000e640000008800 */
[C---:B-1----:R-:W-:Y:S01]  /*0230*/  IMAD.SHL.U32 R16, R2.reuse, 0x20, RZ ;  /* 0x0000002002107824 */ /* 0x042fe200078e00ff */
[----:B------:R-:W-:Y:S01]  /*0240*/  UMOV UR4, 0x400 ;  /* 0x0000040000047882 */ /* 0x000fe20000000000 */
[----:B------:R-:W-:-:S03]  /*0250*/  ISETP.GE.AND P2, PT, R2, 0x20, PT ;  /* 0x000000200200780c */ /* 0x000fc60003f46270 */
[----:B------:R-:W-:-:S04]  /*0260*/  LOP3.LUT R16, R16, 0x1e0, RZ, 0xc0, !PT ;  /* 0x000001e010107812 */ /* 0x000fc800078ec0ff */
[C---:B------:R-:W-:Y:S02]  /*0270*/  LOP3.LUT R17, R16.reuse, R11, RZ, 0xfc, !PT ;  /* 0x0000000b10117212 */ /* 0x040fe400078efcff */
[C---:B------:R-:W-:Y:S02]  /*0280*/  LOP3.LUT R11, R16.reuse, 0x8, RZ, 0xfc, !PT ;  /* 0x00000008100b7812 */ /* 0x040fe400078efcff */
[C---:B------:R-:W-:Y:S02]  /*0290*/  LOP3.LUT R21, R16.reuse, 0x10, RZ, 0xfc, !PT ;  /* 0x0000001010157812 */ /* 0x040fe400078efcff */
[----:B------:R-:W-:Y:S01]  /*02a0*/  LOP3.LUT R22, R16, 0x18, RZ, 0xfc, !PT ;  /* 0x0000001810167812 */ /* 0x000fe200078efcff */
[----:B0-----:R-:W-:-:S06]  /*02b0*/  UPRMT UR4, UR5, 0x654, UR4 ;  /* 0x0000065405047896 */ /* 0x001fcc0008000004 */
[----:B------:R-:W-:Y:S02]  /*02c0*/  LEA.HI R20, R16, UR4, RZ, 0x1f ;  /* 0x0000000410147c11 */ /* 0x000fe4000f8ff8ff */
[----:B------:R-:W-:Y:S02]  /*02d0*/  LEA.HI R16, R11, UR4, RZ, 0x1f ;  /* 0x000000040b107c11 */ /* 0x000fe4000f8ff8ff */
[----:B------:R-:W-:Y:S01]  /*02e0*/  LEA.HI R18, R21, UR4, RZ, 0x1f ;  /* 0x0000000415127c11 */ /* 0x000fe2000f8ff8ff */
[C---:B------:R-:W-:Y:S01]  /*02f0*/  IMAD R11, R17.reuse, 0x4, R20 ;  /* 0x00000004110b7824 */ /* 0x040fe200078e0214 */
[----:B------:R-:W-:Y:S01]  /*0300*/  LEA.HI R22, R22, UR4, RZ, 0x1f ;  /* 0x0000000416167c11 */ /* 0x000fe2000f8ff8ff */
[C---:B------:R-:W-:Y:S02]  /*0310*/  IMAD R16, R17.reuse, 0x4, R16 ;  /* 0x0000000411107824 */ /* 0x040fe400078e0210 */
[C---:B------:R-:W-:Y:S02]  /*0320*/  IMAD R18, R17.reuse, 0x4, R18 ;  /* 0x0000000411127824 */ /* 0x040fe400078e0212 */
[----:B------:R-:W-:Y:S01]  /*0330*/  IMAD R22, R17, 0x4, R22 ;  /* 0x0000000411167824 */ /* 0x000fe200078e0216 */
[----:B--2---:R-:W-:-:S02]  /*0340*/  SEL R4, R4, RZ, !P1 ;  /* 0x000000ff04047207 */ /* 0x004fc40004800000 */
[----:B------:R-:W-:Y:S02]  /*0350*/  SEL R5, R5, RZ, !P1 ;  /* 0x000000ff05057207 */ /* 0x000fe40004800000 */
[----:B------:R-:W-:Y:S01]  /*0360*/  SEL R17, R6, RZ, !P1 ;  /* 0x000000ff06117207 */ /* 0x000fe20004800000 */
[----:B------:R-:W-:Y:S01]  /*0370*/  FMUL R6, R4, 0.125 ;  /* 0x3e00000004067820 */ /* 0x000fe20000400000 */
[----:B------:R-:W-:Y:S01]  /*0380*/  SEL R20, R7, RZ, !P1 ;  /* 0x000000ff07147207 */ /* 0x000fe20004800000 */
[----:B------:R-:W-:Y:S01]  /*0390*/  FMUL R5, R5, 0.125 ;  /* 0x3e00000005057820 */ /* 0x000fe20000400000 */
[----:B------:R-:W-:Y:S01]  /*03a0*/  LOP3.LUT R4, R2, 0x7f, RZ, 0xc0, !PT ;  /* 0x0000007f02047812 */ /* 0x000fe200078ec0ff */
[----:B------:R-:W-:Y:S01]  /*03b0*/  FMUL R7, R17, 0.125 ;  /* 0x3e00000011077820 */ /* 0x000fe20000400000 */
[----:B------:R0:W-:Y:S01]  /*03c0*/  STS [R11], R6 ;  /* 0x000000060b007388 */ /* 0x0001e20000000800 */
[----:B------:R-:W-:Y:S01]  /*03d0*/  FMUL R17, R20, 0.125 ;  /* 0x3e00000014117820 */ /* 0x000fe20000400000 */
[----:B------:R-:W-:-:S02]  /*03e0*/  LOP3.LUT R19, R4, 0x80, RZ, 0xfc, !PT ;  /* 0x0000008004137812 */ /* 0x000fc400078efcff */
[----:B------:R-:W-:Y:S01]  /*03f0*/  STS [R16+0x20], R5 ;  /* 0x0000200510007388 */ /* 0x000fe20000000800 */
[----:B------:R-:W-:Y:S02]  /*0400*/  LOP3.LUT R21, R4, 0x100, RZ, 0xfc, !PT ;  /* 0x0000010004157812 */ /* 0x000fe400078efcff */
[----:B------:R-:W-:Y:S01]  /*0410*/  SHF.R.U32.HI R20, RZ, 0x1, R19 ;  /* 0x00000001ff147819 */ /* 0x000fe20000011613 */
[----:B------:R-:W-:Y:S01]  /*0420*/  STS [R18+0x40], R7 ;  /* 0x0000400712007388 */ /* 0x000fe20000000800 */
[----:B------:R-:W-:Y:S02]  /*0430*/  SHF.R.U32.HI R19, RZ, 0x1, R2 ;  /* 0x00000001ff137819 */ /* 0x000fe40000011602 */
[----:B------:R-:W-:Y:S01]  /*0440*/  LOP3.LUT R20, R20, 0x7c, RZ, 0xc0, !PT ;  /* 0x0000007c14147812 */ /* 0x000fe200078ec0ff */
[----:B------:R1:W-:Y:S01]  /*0450*/  STS [R22+0x60], R17 ;  /* 0x0000601116007388 */ /* 0x0003e20000000800 */
[----:B------:R-:W-:Y:S02]  /*0460*/  LOP3.LUT R19, R19, 0x3c, RZ, 0xc0, !PT ;  /* 0x0000003c13137812 */ /* 0x000fe400078ec0ff */
[----:B0-----:R-:W-:Y:S01]  /*0470*/  LOP3.LUT R6, R4, 0x180, RZ, 0xfc, !PT ;  /* 0x0000018004067812 */ /* 0x001fe200078efcff */
[----:B------:R-:W-:Y:S01]  /*0480*/  VIADD R11, R20, UR4 ;  /* 0x00000004140b7c36 */ /* 0x000fe20008000000 */
[----:B------:R-:W-:Y:S01]  /*0490*/  SHF.R.U32.HI R21, RZ, 0x1, R21 ;  /* 0x00000001ff157819 */ /* 0x000fe20000011615 */
[----:B------:R-:W-:Y:S01]  /*04a0*/  VIADD R19, R19, UR4 ;  /* 0x0000000413137c36 */ /* 0x000fe20008000000 */
[----:B------:R-:W-:Y:S01]  /*04b0*/  SHF.R.U32.HI R6, RZ, 0x1, R6 ;  /* 0x00000001ff067819 */ /* 0x000fe20000011606 */
[C---:B------:R-:W-:Y:S01]  /*04c0*/  IMAD R11, R4.reuse, 0x4, R11 ;  /* 0x00000004040b7824 */ /* 0x040fe200078e020b */
[----:B------:R-:W-:Y:S01]  /*04d0*/  BAR.SYNC.DEFER_BLOCKING 0x0 ;  /* 0x0000000000007b1d */ /* 0x000fe20000010000 */
[----:B------:R-:W-:Y:S01]  /*04e0*/  LOP3.LUT R21, R21, 0xbc, RZ, 0xc0, !PT ;  /* 0x000000bc15157812 */ /* 0x000fe200078ec0ff */
[----:B------:R-:W-:Y:S01]  /*04f0*/  IMAD R19, R4, 0x4, R19 ;  /* 0x0000000404137824 */ /* 0x000fe200078e0213 */
[----:B------:R-:W-:-:S02]  /*0500*/  LOP3.LUT R6, R6, 0xfc, RZ, 0xc0, !PT ;  /* 0x000000fc06067812 */ /* 0x000fc400078ec0ff */
[----:B-----5:R-:W-:Y:S01]  /*0510*/  SEL R13, R13, RZ, !P0 ;  /* 0x000000ff0d0d7207 */ /* 0x020fe20004000000 */
[----:B------:R-:W-:Y:S01]  /*0520*/  VIADD R21, R21, UR4 ;  /* 0x0000000415157c36 */ /* 0x000fe20008000000 */
[----:B-1----:R-:W-:Y:S01]  /*0530*/  SHF.R.U32.HI R17, RZ, 0x3, R2 ;  /* 0x00000003ff117819 */ /* 0x002fe20000011602 */
[----:B------:R-:W-:Y:S02]  /*0540*/  VIADD R7, R6, UR4 ;  /* 0x0000000406077c36 */ /* 0x000fe40008000000 */
[C---:B------:R-:W-:Y:S02]  /*0550*/  IMAD R21, R4.reuse, 0x4, R21 ;  /* 0x0000000404157824 */ /* 0x040fe400078e0215 */
[----:B------:R-:W-:Y:S01]  /*0560*/  IMAD R16, R4, 0x4, R7 ;  /* 0x0000000404107824 */ /* 0x000fe200078e0207 */
[----:B---3--:R-:W-:Y:S02]  /*0570*/  SEL R4, R14, RZ, !P0 ;  /* 0x000000ff0e047207 */ /* 0x008fe40004000000 */
[----:B----4-:R-:W-:-:S02]  /*0580*/  SEL R14, R15, RZ, !P0 ;  /* 0x000000ff0f0e7207 */ /* 0x010fc40004000000 */
[----:B------:R-:W-:Y:S01]  /*0590*/  SEL R7, R12, RZ, !P0 ;  /* 0x000000ff0c077207 */ /* 0x000fe20004000000 */
[----:B------:R-:W0:Y:S04]  /*05a0*/  LDS R11, [R11+0x200] ;  /* 0x000200000b0b7984 */ /* 0x000e280000000800 */
[----:B------:R-:W1:Y:S04]  /*05b0*/  LDS R5, [R19] ;  /* 0x0000000013057984 */ /* 0x000e680000000800 */
[----:B------:R-:W2:Y:S04]  /*05c0*/  LDS R6, [R21+0x400] ;  /* 0x0004000015067984 */ /* 0x000ea80000000800 */
[----:B------:R-:W3:Y:S01]  /*05d0*/  LDS R16, [R16+0x600] ;  /* 0x0006000010107984 */ /* 0x000ee20000000800 */
[----:B0-----:R-:W-:Y:S01]  /*05e0*/  FMUL R4, R4, R11 ;  /* 0x0000000b04047220 */ /* 0x001fe20000400000 */
[----:B-1----:R-:W-:-:S03]  /*05f0*/  FMUL R5, R14, R5 ;  /* 0x000000050e057220 */ /* 0x002fc60000400000 */
[----:B------:R-:W-:Y:S01]  /*0600*/  FMUL R14, R4, R4 ;  /* 0x00000004040e7220 */ /* 0x000fe20000400000 */
[----:B--2---:R-:W-:-:S03]  /*0610*/  FMUL R6, R13, R6 ;  /* 0x000000060d067220 */ /* 0x004fc60000400000 */
[----:B------:R-:W-:Y:S01]  /*0620*/  FFMA R11, R5, R5, R14 ;  /* 0x00000005050b7223 */ /* 0x000fe2000000000e */
[----:B---3--:R-:W-:-:S03]  /*0630*/  FMUL R7, R7, R16 ;  /* 0x0000001007077220 */ /* 0x008fc60000400000 */
[----:B------:R-:W-:Y:S01]  /*0640*/  FFMA R12, R6, R6, R11 ;  /* 0x00000006060c7223 */ /* 0x000fe2000000000b */
[----:B------:R-:W-:Y:S02]  /*0650*/  LOP3.LUT R11, R2, 0x1f, RZ, 0xc0, !PT ;  /* 0x0000001f020b7812 */ /* 0x000fe400078ec0ff */
[----:B------:R-:W-:Y:S01]  /*0660*/  SHF.R.U32.HI R16, RZ, 0x3, R2 ;  /* 0x00000003ff107819 */ /* 0x000fe20000011602 */
[----:B------:R-:W-:-:S03]  /*0670*/  FFMA R12, R7, R7, R12 ;  /* 0x00000007070c7223 */ /* 0x000fc6000000000c */
[----:B------:R-:W-:Y:S02]  /*0680*/  LOP3.LUT R16, R16, 0xc, RZ, 0xc0, !PT ;  /* 0x0000000c10107812 */ /* 0x000fe400078ec0ff */
[----:B------:R-:W-:Y:S01]  /*0690*/  FSEL R13, R12, RZ, !P0 ;  /* 0x000000ff0c0d7208 */ /* 0x000fe20004000000 */
[----:B------:R-:W-:Y:S01]  /*06a0*/  BAR.SYNC.DEFER_BLOCKING 0x0 ;  /* 0x0000000000007b1d */ /* 0x000fe20000010000 */
[----:B------:R-:W-:-:S05]  /*06b0*/  ISETP.GE.U32.AND P0, PT, R11, 0x8, PT ;  /* 0x000000080b00780c */ /* 0x000fca0003f06070 */
[----:B------:R-:W0:Y:S02]  /*06c0*/  SHFL.BFLY PT, R12, R13, 0x10, 0x1f ;  /* 0x0e001f000d0c7f89 */ /* 0x000e2400000e0000 */
[----:B0-----:R-:W-:Y:S01]  /*06d0*/  FADD R14, R13, R12 ;  /* 0x0000000c0d0e7221 */ /* 0x001fe20000000000 */
[----:B------:R-:W-:-:S04]  /*06e0*/  LOP3.LUT R12, R2, 0x7, RZ, 0xc0, !PT ;  /* 0x00000007020c7812 */ /* 0x000fc800078ec0ff */
[----:B------:R-:W0:Y:S01]  /*06f0*/  SHFL.BFLY PT, R15, R14, 0x8, 0x1f ;  /* 0x0d001f000e0f7f89 */ /* 0x000e2200000e0000 */
[----:B------:R-:W-:-:S05]  /*0700*/  IMAD.SHL.U32 R11, R12, 0x10, RZ ;  /* 0x000000100c0b7824 */ /* 0x000fca00078e00ff */
[----:B------:R-:W-:Y:S01]  /*0710*/  LOP3.LUT R12, R11, R16, RZ, 0xfc, !PT ;  /* 0x000000100b0c7212 */ /* 0x000fe200078efcff */
[----:B0-----:R-:W-:-:S05]  /*0720*/  FADD R15, R14, R15 ;  /* 0x0000000f0e0f7221 */ /* 0x001fca0000000000 */
[----:B------:R0:W-:Y:S01]  /*0730*/  @!P0 STS [R12+UR4], R15 ;  /* 0x0000000f0c008988 */ /* 0x0001e20008000804 */
[----:B------:R-:W-:Y:S01]  /*0740*/  BAR.SYNC.DEFER_BLOCKING 0x0 ;  /* 0x0000000000007b1d */ /* 0x000fe20000010000 */
[----:B------:R-:W-:-:S04]  /*0750*/  LOP3.LUT P0, RZ, R2, 0x3, RZ, 0xc0, !PT ;  /* 0x0000000302ff7812 */ /* 0x000fc8000780c0ff */
[----:B------:R-:W-:Y:S02]  /*0760*/  ISETP.LT.AND P0, PT, R2, 0x20, !P0 ;  /* 0x000000200200780c */ /* 0x000fe40004701270 */
[----:B0-----:R-:W-:-:S04]  /*0770*/  SHF.R.U32.HI R15, RZ, 0x3, R2 ;  /* 0x00000003ff0f7819 */ /* 0x001fc80000011602 */
[----:B------:R-:W-:Y:S01]  /*0780*/  SGXT.U32 R15, R15, 0x2 ;  /* 0x000000020f0f781a */ /* 0x000fe20000000000 */
[----:B------:R-:W0:Y:S04]  /*0790*/  @!P2 LDS R8, [R9+UR4] ;  /* 0x000000040908a984 */ /* 0x000e280008000800 */
[----:B0-----:R-:W0:Y:S02]  /*07a0*/  SHFL.BFLY PT, R13, R8, 0x2, 0x1f ;  /* 0x0c401f00080d7f89 */ /* 0x001e2400000e0000 */
[----:B0-----:R-:W-:-:S05]  /*07b0*/  FADD R14, R8, R13 ;  /* 0x0000000d080e7221 */ /* 0x001fca0000000000 */
[----:B------:R-:W0:Y:S02]  /*07c0*/  SHFL.BFLY PT, R13, R14, 0x1, 0x1f ;  /* 0x0c201f000e0d7f89 */ /* 0x000e2400000e0000 */
[----:B0-----:R-:W-:Y:S01]  /*07d0*/  FADD R18, R14, R13 ;  /* 0x0000000d0e127221 */ /* 0x001fe20000000000 */
[----:B------:R-:W-:Y:S01]  /*07e0*/  IMAD.SHL.U32 R14, R2, 0x40, RZ ;  /* 0x00000040020e7824 */ /* 0x000fe200078e00ff */
[----:B------:R-:W0:Y:S03]  /*07f0*/  LDC.64 R12, c[0x0][0x210] ;  /* 0x00008400ff0c7b82 */ /* 0x000e260000000a00 */
[----:B------:R1:W-:Y:S05]  /*0800*/  @P0 STS [R9+UR4], R18 ;  /* 0x0000001209000988 */ /* 0x0003ea0008000804 */
[----:B------:R-:W-:Y:S01]  /*0810*/  BAR.SYNC.DEFER_BLOCKING 0x0 ;  /* 0x0000000000007b1d */ /* 0x000fe20000010000 */
[----:B------:R-:W-:Y:S01]  /*0820*/  LOP3.LUT P0, RZ, R16, R15, RZ, 0xfc, !PT ;  /* 0x0000000f10ff7212 */ /* 0x000fe2000780fcff */
[----:B------:R-:W-:Y:S01]  /*0830*/  IMAD.SHL.U32 R16, R2, 0x10, RZ ;  /* 0x0000001002107824 */ /* 0x000fe200078e00ff */
[----:B------:R-:W-:-:S02]  /*0840*/  LOP3.LUT R14, R14, 0x1c0, RZ, 0xc0, !PT ;  /* 0x000001c00e0e7812 */ /* 0x000fc400078ec0ff */
[----:B------:R-:W-:Y:S02]  /*0850*/  ISETP.LT.AND P0, PT, R10, 0x10, !P0 ;  /* 0x000000100a00780c */ /* 0x000fe40004701270 */
[----:B-1----:R-:W-:Y:S02]  /*0860*/  SGXT.U32 R9, R17, 0x4 ;  /* 0x000000041109781a */ /* 0x002fe40000000000 */
[----:B------:R-:W-:Y:S02]  /*0870*/  LOP3.LUT R2, R2, 0x70, RZ, 0xc0, !PT ;  /* 0x0000007002027812 */ /* 0x000fe400078ec0ff */
[----:B------:R-:W-:Y:S02]  /*0880*/  LOP3.LUT R9, R9, R14, RZ, 0xfc, !PT ;  /* 0x0000000e09097212 */ /* 0x000fe400078efcff */
[----:B------:R-:W-:Y:S01]  /*0890*/  LEA.HI R14, R14, UR4, RZ, 0x1e ;  /* 0x000000040e0e7c11 */ /* 0x000fe2000f8ff0ff */
[----:B0-----:R-:W-:-:S04]  /*08a0*/  IMAD.WIDE R12, R10, 0x4, R12 ;  /* 0x000000040a0c7825 */ /* 0x001fc800078e020c */
[----:B------:R-:W-:Y:S01]  /*08b0*/  IMAD R9, R9, 0x4, R14 ;  /* 0x0000000409097824 */ /* 0x000fe200078e020e */
[----:B------:R-:W0:Y:S02]  /*08c0*/  LDS R11, [R11+UR4] ;  /* 0x000000040b0b7984 */ /* 0x000e240008000800 */
[----:B0-----:R-:W-:Y:S01]  /*08d0*/  FADD R8, R11, 9.9999999392252902908e-09 ;  /* 0x322bcc770b087421 */ /* 0x001fe20000000000 */
[----:B------:R-:W-:-:S03]  /*08e0*/  LOP3.LUT R11, R16, 0x7f0, RZ, 0xc0, !PT ;  /* 0x000007f0100b7812 */ /* 0x000fc600078ec0ff */
[----:B------:R-:W0:Y:S01]  /*08f0*/  MUFU.RSQ R15, R8 ;  /* 0x00000008000f7308 */ /* 0x000e220000001400 */
[----:B------:R-:W-:Y:S01]  /*0900*/  BAR.SYNC.DEFER_BLOCKING 0x0 ;  /* 0x0000000000007b1d */ /* 0x000fe20000010000 */
[----:B------:R-:W-:Y:S01]  /*0910*/  IADD3 R11, R11, UR4, R2 ;  /* 0x000000040b0b7c10 */ /* 0x000fe2000fffe002 */
[-C--:B0-----:R-:W-:Y:S01]  /*0920*/  FMUL R2, R5, R15.reuse ;  /* 0x0000000f05027220 */ /* 0x081fe20000400000 */
[-C--:B------:R-:W-:Y:S01]  /*0930*/  FMUL R4, R4, R15.reuse ;  /* 0x0000000f04047220 */ /* 0x080fe20000400000 */
[-C--:B------:R-:W-:Y:S01]  /*0940*/  FMUL R6, R6, R15.reuse ;  /* 0x0000000f06067220 */ /* 0x080fe20000400000 */
[----:B------:R-:W-:Y:S01]  /*0950*/  FMUL R8, R7, R15 ;  /* 0x0000000f07087220 */ /* 0x000fe20000400000 */
[----:B------:R0:W-:Y:S04]  /*0960*/  @P0 STG.E desc[UR6][R12.64], R15 ;  /* 0x0000000f0c000986 */ /* 0x0001e8000c101906 */
[----:B------:R0:W-:Y:S04]  /*0970*/  STS [R9], R2 ;  /* 0x0000000209007388 */ /* 0x0001e80000000800 */
[----:B------:R0:W-:Y:S04]  /*0980*/  STS [R9+0x40], R4 ;  /* 0x0000400409007388 */ /* 0x0001e80000000800 */
[----:B------:R0:W-:Y:S04]  /*0990*/  STS [R9+0x80], R6 ;  /* 0x0000800609007388 */ /* 0x0001e80000000800 */
[----:B------:R0:W-:Y:S01]  /*09a0*/  STS [R9+0xc0], R8 ;  /* 0x0000c00809007388 */ /* 0x0001e20000000800 */
[----:B------:R-:W-:Y:S06]  /*09b0*/  BAR.SYNC.DEFER_BLOCKING 0x0 ;  /* 0x0000000000007b1d */ /* 0x000fec0000010000 */
[----:B0-----:R-:W-:Y:S05]  /*09c0*/  @P1 EXIT ;  /* 0x000000000000194d */ /* 0x001fea0003800000 */
[----:B------:R-:W0:Y:S01]  /*09d0*/  LDS.128 R8, [R11] ;  /* 0x000000000b087984 */ /* 0x000e220000000c00 */
[----:B------:R-:W1:Y:S01]  /*09e0*/  LDC.64 R4, c[0x0][0x228] ;  /* 0x00008a00ff047b82 */ /* 0x000e620000000a00 */
[----:B------:R-:W-:-:S04]  /*09f0*/  IMAD R3, R0, 0x40, R3 ;  /* 0x0000004000037824 */ /* 0x000fc800078e0203 */
[----:B-1----:R-:W-:-:S05]  /*0a00*/  IMAD.WIDE R2, R3, 0x4, R4 ;  /* 0x0000000403027825 */ /* 0x002fca00078e0204 */
[----:B0-----:R-:W-:Y:S01]  /*0a10*/  STG.E.128 desc[UR6][R2.64], R8 ;  /* 0x0000000802007986 */ /* 0x001fe2000c101d06 */
[----:B------:R-:W-:Y:S05]  /*0a20*/  EXIT ;  /* 0x000000000000794d */ /* 0x000fea0003800000 */
.L_x_0:
[----:B------:R-:W-:-:S00]  /*0a30*/  BRA `(.L_x_0) ;  /* 0xfffffffc00fc7947 */ /* 0x000fc0000383ffff */
[----:B------:R-:W-:-:S00]  /*0a40*/  NOP ;  /* 0x0000000000007918 */ /* 0x000fc00000000000 */
        /* <DEDUP_REMOVED lines=11> */
.L_x_1:


//--------------------- .nv.global.init           --------------------------
	.section	.nv.global.init,"aw",@progbits
.nv.global.init:
	.type		_$_str,@object
	.size		_$_str,(.L_0 - _$_str)
_$_str:
        /*0000*/ 	.byte	0x5f, 0x5f, 0x43, 0x55, 0x44, 0x41, 0x5f, 0x46, 0x54, 0x5a, 0x00
.L_0:


//--------------------- .nv.shared.triton_per_fused_add_mul_pow_rsqrt_sum_2 --------------------------
	.section	.nv.shared.triton_per_fused_add_mul_pow_rsqrt_sum_2,"aw",@nobits
	.sectionflags	@""
	.align	16
	.zero		1024


//--------------------- .nv.constant0.triton_per_fused_add_mul_pow_rsqrt_sum_2 --------------------------
	.section	.nv.constant0.triton_per_fused_add_mul_pow_rsqrt_sum_2,"a",@progbits
	.sectionflags	@""
	.align	4
.nv.constant0.triton_per_fused_add_mul_pow_rsqrt_sum_2:
	.zero		568
